	.headerflags	@"EF_CUDA_TEXMODE_UNIFIED EF_CUDA_64BIT_ADDRESS EF_CUDA_ACCELERATORS EF_CUDA_SM90 EF_CUDA_VIRTUAL_SM(EF_CUDA_SM90)"
	.elftype	@"ET_EXEC"


//--------------------- .nv.info                  --------------------------
	.section	.nv.info,"",@"SHT_CUDA_INFO"
	.align	4


	//----- nvinfo : EIATTR_REGCOUNT
	.align		4
        /*0000*/ 	.byte	0x04, 0x2f
        /*0002*/ 	.short	(.L_1 - .L_0)
	.align		4
.L_0:
        /*0004*/ 	.word	index@(triton_poi_fused_add_4)
        /*0008*/ 	.word	0x00000010


	//----- nvinfo : EIATTR_MIN_STACK_SIZE
	.align		4
.L_1:
        /*000c*/ 	.byte	0x04, 0x12
        /*000e*/ 	.short	(.L_3 - .L_2)
	.align		4
.L_2:
        /*0010*/ 	.word	index@(triton_poi_fused_add_4)
        /*0014*/ 	.word	0x00000000


	//----- nvinfo : EIATTR_FRAME_SIZE
	.align		4
.L_3:
        /*0018*/ 	.byte	0x04, 0x11
        /*001a*/ 	.short	(.L_5 - .L_4)
	.align		4
.L_4:
        /*001c*/ 	.word	index@(triton_poi_fused_add_4)
        /*0020*/ 	.word	0x00000000


	//----- nvinfo : EIATTR_MIN_STACK_SIZE
	.align		4
.L_5:
        /*0024*/ 	.byte	0x04, 0x12
        /*0026*/ 	.short	(.L_7 - .L_6)
	.align		4
.L_6:
        /*0028*/ 	.word	index@(triton_poi_fused_add_4)
        /*002c*/ 	.word	0x00000000
.L_7:


//--------------------- .nv.info.triton_poi_fused_add_4 --------------------------
	.section	.nv.info.triton_poi_fused_add_4,"",@"SHT_CUDA_INFO"
	.sectionflags	@""
	.align	4


	//----- nvinfo : EIATTR_CUDA_API_VERSION
	.align		4
        /*0000*/ 	.byte	0x04, 0x37
        /*0002*/ 	.short	(.L_9 - .L_8)
.L_8:
        /*0004*/ 	.word	0x0000007c


	//----- nvinfo : EIATTR_KPARAM_INFO
	.align		4
.L_9:
        /*0008*/ 	.byte	0x04, 0x17
        /*000a*/ 	.short	(.L_11 - .L_10)
.L_10:
        /*000c*/ 	.word	0x00000000
        /*0010*/ 	.short	0x0004
        /*0012*/ 	.short	0x001c
        /*0014*/ 	.byte	0x00, 0xf0, 0x11, 0x00


	//----- nvinfo : EIATTR_KPARAM_INFO
	.align		4
.L_11:
        /*0018*/ 	.byte	0x04, 0x17
        /*001a*/ 	.short	(.L_13 - .L_12)
.L_12:
        /*001c*/ 	.word	0x00000000
        /*0020*/ 	.short	0x0003
        /*0022*/ 	.short	0x0018
        /*0024*/ 	.byte	0x00, 0xf0, 0x11, 0x00


	//----- nvinfo : EIATTR_KPARAM_INFO
	.align		4
.L_13:
        /*0028*/ 	.byte	0x04, 0x17
        /*002a*/ 	.short	(.L_15 - .L_14)
.L_14:
        /*002c*/ 	.word	0x00000000
        /*0030*/ 	.short	0x0002
        /*0032*/ 	.short	0x0010
        /*0034*/ 	.byte	0x00, 0xf4, 0x21, 0x00


	//----- nvinfo : EIATTR_KPARAM_INFO
	.align		4
.L_15:
        /*0038*/ 	.byte	0x04, 0x17
        /*003a*/ 	.short	(.L_17 - .L_16)
.L_16:
        /*003c*/ 	.word	0x00000000
        /*0040*/ 	.short	0x0001
        /*0042*/ 	.short	0x0008
        /*0044*/ 	.byte	0x00, 0xf4, 0x21, 0x00


	//----- nvinfo : EIATTR_KPARAM_INFO
	.align		4
.L_17:
        /*0048*/ 	.byte	0x04, 0x17
        /*004a*/ 	.short	(.L_19 - .L_18)
.L_18:
        /*004c*/ 	.word	0x00000000
        /*0050*/ 	.short	0x0000
        /*0052*/ 	.short	0x0000
        /*0054*/ 	.byte	0x00, 0xf4, 0x21, 0x00


	//----- nvinfo : EIATTR_SPARSE_MMA_MASK
	.align		4
.L_19:
        /*0058*/ 	.byte	0x03, 0x50
        /*005a*/ 	.short	0x0000


	//----- nvinfo : EIATTR_MAXREG_COUNT
	.align		4
        /*005c*/ 	.byte	0x03, 0x1b
        /*005e*/ 	.short	0x00ff


	//----- nvinfo : EIATTR_EXIT_INSTR_OFFSETS
	.align		4
        /*0060*/ 	.byte	0x04, 0x1c
        /*0062*/ 	.short	(.L_21 - .L_20)


	//   ....[0]....
.L_20:
        /*0064*/ 	.word	0x00000320


	//   ....[1]....
        /*0068*/ 	.word	0x00000380


	//----- nvinfo : EIATTR_REQNTID
	.align		4
.L_21:
        /*006c*/ 	.byte	0x04, 0x10
        /*006e*/ 	.short	(.L_23 - .L_22)
.L_22:
        /*0070*/ 	.word	0x00000020
        /*0074*/ 	.word	0x00000001
        /*0078*/ 	.word	0x00000001


	//----- nvinfo : EIATTR_CBANK_PARAM_SIZE
	.align		4
.L_23:
        /*007c*/ 	.byte	0x03, 0x19
        /*007e*/ 	.short	0x0020


	//----- nvinfo : EIATTR_PARAM_CBANK
	.align		4
        /*0080*/ 	.byte	0x04, 0x0a
        /*0082*/ 	.short	(.L_25 - .L_24)
	.align		4
.L_24:
        /*0084*/ 	.word	index@(.nv.constant0.triton_poi_fused_add_4)
        /*0088*/ 	.short	0x0210
        /*008a*/ 	.short	0x0020


	//----- nvinfo : EIATTR_SW_WAR
	.align		4
.L_25:
        /*008c*/ 	.byte	0x04, 0x36
        /*008e*/ 	.short	(.L_27 - .L_26)
.L_26:
        /*0090*/ 	.word	0x00000008
.L_27:


//--------------------- .nv.callgraph             --------------------------
	.section	.nv.callgraph,"",@"SHT_CUDA_CALLGRAPH"
	.align	4
	.sectionentsize	8
	.align		4
        /*0000*/ 	.word	0x00000000
	.align		4
        /*0004*/ 	.word	0xffffffff
	.align		4
        /*0008*/ 	.word	0x00000000
	.align		4
        /*000c*/ 	.word	0xfffffffe
	.align		4
        /*0010*/ 	.word	0x00000000
	.align		4
        /*0014*/ 	.word	0xfffffffd
	.align		4
        /*0018*/ 	.word	0x00000000
	.align		4
        /*001c*/ 	.word	0xfffffffc


//--------------------- .text.triton_poi_fused_add_4 --------------------------
	.section	.text.triton_poi_fused_add_4,"ax",@progbits
	.sectionflags	@"SHF_BARRIERS=1"
	.align	128
        .global         triton_poi_fused_add_4
        .type           triton_poi_fused_add_4,@function
        .size           triton_poi_fused_add_4,(.L_x_1 - triton_poi_fused_add_4)
        .other          triton_poi_fused_add_4,@"STO_CUDA_ENTRY STV_DEFAULT"
triton_poi_fused_add_4:
.text.triton_poi_fused_add_4:
[----:B------:R-:W0:Y:S02]  /*0000*/  LDC R1, c[0x0][0x28] ;  /* 0x00000a00ff017b82 */ /* 0x000e240000000800 */
[----:B------:R-:W1:Y:S01]  /*0010*/  S2R R0, SR_CTAID.Y ;  /* 0x0000000000007919 */ /* 0x000e620000002600 */
[----:B------:R-:W2:Y:S01]  /*0020*/  LDC.64 R2, c[0x0][0x210] ;  /* 0x00008400ff027b82 */ /* 0x000ea20000000a00 */
[----:B------:R-:W-:Y:S01]  /*0030*/  ULDC.64 UR6, c[0x0][0x208] ;  /* 0x0000820000067ab9 */ /* 0x000fe20000000a00 */
[----:B------:R-:W3:Y:S01]  /*0040*/  S2R R13, SR_TID.X ;  /* 0x00000000000d7919 */ /* 0x000ee20000002100 */
[----:B------:R-:W4:Y:S05]  /*0050*/  S2R R6, SR_CTAID.X ;  /* 0x0000000000067919 */ /* 0x000f2a0000002500 */
[----:B------:R-:W5:Y:S01]  /*0060*/  LDC.64 R4, c[0x0][0x218] ;  /* 0x00008600ff047b82 */ /* 0x000f620000000a00 */
[----:B-1----:R-:W-:Y:S01]  /*0070*/  IMAD.SHL.U32 R0, R0, 0x8, RZ ;  /* 0x0000000800007824 */ /* 0x002fe200078e00ff */
[----:B---3--:R-:W-:-:S04]  /*0080*/  SHF.R.U32.HI R9, RZ, 0x3, R13 ;  /* 0x00000003ff097819 */ /* 0x008fc8000001160d */
[----:B------:R-:W-:Y:S01]  /*0090*/  LOP3.LUT R7, R0, 0x7, R13, 0xf8, !PT ;  /* 0x0000000700077812 */ /* 0x000fe200078ef80d */
[----:B----4-:R-:W-:Y:S01]  /*00a0*/  IMAD.SHL.U32 R6, R6, 0x4, RZ ;  /* 0x0000000406067824 */ /* 0x010fe200078e00ff */
[----:B------:R-:W-:Y:S02]  /*00b0*/  SGXT.U32 R9, R9, 0x2 ;  /* 0x000000020909781a */ /* 0x000fe40000000000 */
[C---:B------:R-:W-:Y:S01]  /*00c0*/  LEA.HI R10, R7.reuse, R7, RZ, 0x1 ;  /* 0x00000007070a7211 */ /* 0x040fe200078f08ff */
[----:B-----5:R-:W-:Y:S01]  /*00d0*/  IMAD.WIDE R4, R7, 0x4, R4 ;  /* 0x0000000407047825 */ /* 0x020fe200078e0204 */
[----:B------:R-:W-:Y:S02]  /*00e0*/  LOP3.LUT R8, R6, R9, RZ, 0xfc, !PT ;  /* 0x0000000906087212 */ /* 0x000fe400078efcff */
[C---:B------:R-:W-:Y:S01]  /*00f0*/  LOP3.LUT R12, R10.reuse, 0xfffffffe, RZ, 0xc0, !PT ;  /* 0xfffffffe0a0c7812 */ /* 0x040fe200078ec0ff */
[----:B------:R-:W-:Y:S01]  /*0100*/  IMAD.SHL.U32 R10, R10, 0x10, RZ ;  /* 0x000000100a0a7824 */ /* 0x000fe200078e00ff */
[----:B------:R-:W-:-:S02]  /*0110*/  ISETP.GE.AND P0, PT, R8, 0x10, PT ;  /* 0x000000100800780c */ /* 0x000fc40003f06270 */
[C---:B------:R-:W-:Y:S01]  /*0120*/  ISETP.GE.AND P1, PT, R7.reuse, 0x8, PT ;  /* 0x000000080700780c */ /* 0x040fe20003f26270 */
[C---:B------:R-:W-:Y:S01]  /*0130*/  IMAD.IADD R11, R7.reuse, 0x1, -R12 ;  /* 0x00000001070b7824 */ /* 0x040fe200078e0a0c */
[----:B------:R-:W-:Y:S02]  /*0140*/  LOP3.LUT R10, R10, 0xffffffe0, RZ, 0xc0, !PT ;  /* 0xffffffe00a0a7812 */ /* 0x000fe400078ec0ff */
[----:B------:R-:W-:Y:S01]  /*0150*/  ISETP.LT.AND P0, PT, R7, 0x8, !P0 ;  /* 0x000000080700780c */ /* 0x000fe20004701270 */
[----:B------:R-:W-:Y:S02]  /*0160*/  IMAD R11, R8, 0x2, R11 ;  /* 0x00000002080b7824 */ /* 0x000fe400078e020b */
[----:B------:R-:W-:Y:S02]  /*0170*/  IMAD.MOV.U32 R8, RZ, RZ, RZ ;  /* 0x000000ffff087224 */ /* 0x000fe400078e00ff */
[----:B------:R-:W-:-:S04]  /*0180*/  IMAD.IADD R11, R11, 0x1, R10 ;  /* 0x000000010b0b7824 */ /* 0x000fc800078e020a */
[----:B--2---:R-:W-:-:S04]  /*0190*/  IMAD.WIDE R2, R11, 0x4, R2 ;  /* 0x000000040b027825 */ /* 0x004fc800078e0202 */
[----:B------:R-:W-:Y:S01]  /*01a0*/  IMAD.MOV.U32 R11, RZ, RZ, RZ ;  /* 0x000000ffff0b7224 */ /* 0x000fe200078e00ff */
[----:B------:R1:W2:Y:S05]  /*01b0*/  @P0 LDG.E.EL R8, desc[UR6][R2.64] ;  /* 0x0000000602080981 */ /* 0x0002aa000c2e1900 */
[----:B------:R-:W2:Y:S01]  /*01c0*/  @!P1 LDG.E.EL R11, desc[UR6][R4.64] ;  /* 0x00000006040b9981 */ /* 0x000ea2000c2e1900 */
[----:B------:R-:W3:Y:S01]  /*01d0*/  S2UR UR5, SR_CgaCtaId ;  /* 0x00000000000579c3 */ /* 0x000ee20000008800 */
[----:B------:R-:W-:Y:S01]  /*01e0*/  IMAD.SHL.U32 R7, R13, 0x4, RZ ;  /* 0x000000040d077824 */ /* 0x000fe200078e00ff */
[----:B------:R-:W-:-:S04]  /*01f0*/  UMOV UR4, 0x400 ;  /* 0x0000040000047882 */ /* 0x000fc80000000000 */
[----:B------:R-:W-:-:S04]  /*0200*/  LOP3.LUT R10, R7, 0x1c, RZ, 0xc0, !PT ;  /* 0x0000001c070a7812 */ /* 0x000fc800078ec0ff */
[----:B------:R-:W-:Y:S01]  /*0210*/  LOP3.LUT R9, R10, R9, RZ, 0xfc, !PT ;  /* 0x000000090a097212 */ /* 0x000fe200078efcff */
[----:B---3--:R-:W-:-:S06]  /*0220*/  UPRMT UR4, UR5, 0x654, UR4 ;  /* 0x0000065405047896 */ /* 0x008fcc0008000004 */
[----:B------:R-:W-:-:S04]  /*0230*/  VIADD R10, R10, UR4 ;  /* 0x000000040a0a7c36 */ /* 0x000fc80008000000 */
[----:B------:R-:W-:Y:S01]  /*0240*/  IMAD R9, R9, 0x4, R10 ;  /* 0x0000000409097824 */ /* 0x000fe200078e020a */
[----:B------:R-:W-:Y:S02]  /*0250*/  SHF.R.U32.HI R12, RZ, 0x2, R13 ;  /* 0x00000002ff0c7819 */ /* 0x000fe4000001160d */
[----:B------:R-:W-:Y:S02]  /*0260*/  LOP3.LUT R6, R6, 0x3, R13, 0xf8, !PT ;  /* 0x0000000306067812 */ /* 0x000fe400078ef80d */
[----:B------:R-:W-:Y:S02]  /*0270*/  SGXT.U32 R7, R12, 0x3 ;  /* 0x000000030c07781a */ /* 0x000fe40000000000 */
[----:B------:R-:W-:Y:S02]  /*0280*/  ISETP.GE.AND P0, PT, R6, 0x10, PT ;  /* 0x000000100600780c */ /* 0x000fe40003f06270 */
[----:B------:R-:W-:-:S04]  /*0290*/  LOP3.LUT R7, R0, R7, RZ, 0xfc, !PT ;  /* 0x0000000700077212 */ /* 0x000fc800078efcff */
[----:B------:R-:W-:Y:S02]  /*02a0*/  ISETP.LT.AND P0, PT, R7, 0x8, !P0 ;  /* 0x000000080700780c */ /* 0x000fe40004701270 */
[C---:B-1----:R-:W-:Y:S02]  /*02b0*/  LOP3.LUT R2, R13.reuse, 0x1c, RZ, 0xc0, !PT ;  /* 0x0000001c0d027812 */ /* 0x042fe400078ec0ff */
[----:B------:R-:W-:-:S03]  /*02c0*/  LOP3.LUT R0, R13, 0x1f, RZ, 0xc0, !PT ;  /* 0x0000001f0d007812 */ /* 0x000fc600078ec0ff */
[----:B------:R-:W-:-:S04]  /*02d0*/  VIADD R3, R2, UR4 ;  /* 0x0000000402037c36 */ /* 0x000fc80008000000 */
[----:B------:R-:W-:Y:S02]  /*02e0*/  IMAD R0, R0, 0x4, R3 ;  /* 0x0000000400007824 */ /* 0x000fe400078e0203 */
[----:B--2---:R-:W-:-:S05]  /*02f0*/  FADD R8, R11, R8 ;  /* 0x000000080b087221 */ /* 0x004fca0000000000 */
[----:B------:R1:W-:Y:S01]  /*0300*/  STS [R9], R8 ;  /* 0x0000000809007388 */ /* 0x0003e20000000800 */
[----:B------:R-:W-:Y:S06]  /*0310*/  BAR.SYNC.DEFER_BLOCKING 0x0 ;  /* 0x0000000000007b1d */ /* 0x000fec0000010000 */
[----:B-1----:R-:W-:Y:S05]  /*0320*/  @!P0 EXIT ;  /* 0x000000000000894d */ /* 0x002fea0003800000 */
[----:B------:R-:W0:Y:S01]  /*0330*/  LDS R5, [R0] ;  /* 0x0000000000057984 */ /* 0x000e220000000800 */
[----:B------:R-:W1:Y:S01]  /*0340*/  LDC.64 R2, c[0x0][0x220] ;  /* 0x00008800ff027b82 */ /* 0x000e620000000a00 */
[----:B------:R-:W-:-:S04]  /*0350*/  IMAD R7, R7, 0x10, R6 ;  /* 0x0000001007077824 */ /* 0x000fc800078e0206 */
[----:B-1----:R-:W-:-:S05]  /*0360*/  IMAD.WIDE R2, R7, 0x4, R2 ;  /* 0x0000000407027825 */ /* 0x002fca00078e0202 */
[----:B0-----:R-:W-:Y:S01]  /*0370*/  STG.E desc[UR6][R2.64], R5 ;  /* 0x0000000502007986 */ /* 0x001fe2000c101906 */
[----:B------:R-:W-:Y:S05]  /*0380*/  EXIT ;  /* 0x000000000000794d */ /* 0x000fea0003800000 */
.L_x_0:
[----:B------:R-:W-:-:S00]  /*0390*/  BRA `(.L_x_0) ;  /* 0xfffffffc00fc7947 */ /* 0x000fc0000383ffff */
[----:B------:R-:W-:-:S00]  /*03a0*/  NOP ;  /* 0x0000000000007918 */ /* 0x000fc00000000000 */
        /* <DEDUP_REMOVED lines=13> */
.L_x_1:


//--------------------- .nv.shared.triton_poi_fused_add_4 --------------------------
	.section	.nv.shared.triton_poi_fused_add_4,"aw",@nobits
	.sectionflags	@""
	.align	16
	.zero		1024


//--------------------- .nv.constant0.triton_poi_fused_add_4 --------------------------
	.section	.nv.constant0.triton_poi_fused_add_4,"a",@progbits
	.sectionflags	@""
	.align	4
.nv.constant0.triton_poi_fused_add_4:
	.zero		560
